//
// Generated by NVIDIA NVVM Compiler
//
// Compiler Build ID: CL-36424714
// Cuda compilation tools, release 13.0, V13.0.88
// Based on NVVM 20.0.0
//

.version 9.0
.target sm_100
.address_size 64

	// .globl	_Z27constM_tiled_convolution_3dPdS_iiii
.const .align 8 .b8 filter[216];
.extern .shared .align 16 .b8 shared_input[];

.visible .entry _Z27constM_tiled_convolution_3dPdS_iiii(
	.param .u64 .ptr .align 1 _Z27constM_tiled_convolution_3dPdS_iiii_param_0,
	.param .u64 .ptr .align 1 _Z27constM_tiled_convolution_3dPdS_iiii_param_1,
	.param .u32 _Z27constM_tiled_convolution_3dPdS_iiii_param_2,
	.param .u32 _Z27constM_tiled_convolution_3dPdS_iiii_param_3,
	.param .u32 _Z27constM_tiled_convolution_3dPdS_iiii_param_4,
	.param .u32 _Z27constM_tiled_convolution_3dPdS_iiii_param_5
)
{
	.reg .pred 	%p<28>;
	.reg .b32 	%r<95>;
	.reg .b64 	%rd<31>;
	.reg .b64 	%fd<65>;

	ld.param.u64 	%rd6, [_Z27constM_tiled_convolution_3dPdS_iiii_param_0];
	ld.param.u32 	%r35, [_Z27constM_tiled_convolution_3dPdS_iiii_param_2];
	ld.param.u32 	%r38, [_Z27constM_tiled_convolution_3dPdS_iiii_param_3];
	ld.param.u32 	%r36, [_Z27constM_tiled_convolution_3dPdS_iiii_param_4];
	ld.param.u32 	%r37, [_Z27constM_tiled_convolution_3dPdS_iiii_param_5];
	mov.u32 	%r1, %ntid.z;
	sub.s32 	%r2, %r1, %r37;
	mov.u32 	%r39, %ctaid.z;
	mov.u32 	%r3, %tid.z;
	sub.s32 	%r4, %r3, %r37;
	mad.lo.s32 	%r5, %r2, %r39, %r4;
	mov.u32 	%r6, %ntid.y;
	sub.s32 	%r7, %r6, %r37;
	mov.u32 	%r40, %ctaid.y;
	mov.u32 	%r8, %tid.y;
	sub.s32 	%r9, %r8, %r37;
	mad.lo.s32 	%r10, %r7, %r40, %r9;
	mov.u32 	%r41, %ntid.x;
	sub.s32 	%r11, %r41, %r37;
	mov.u32 	%r42, %ctaid.x;
	mov.u32 	%r12, %tid.x;
	sub.s32 	%r13, %r12, %r37;
	mad.lo.s32 	%r14, %r11, %r42, %r13;
	setp.lt.s32 	%p2, %r5, %r36;
	or.b32  	%r43, %r10, %r5;
	setp.gt.s32 	%p3, %r43, -1;
	setp.lt.s32 	%p4, %r10, %r35;
	and.pred  	%p5, %p2, %p4;
	and.pred  	%p6, %p5, %p3;
	setp.gt.s32 	%p7, %r14, -1;
	and.pred  	%p8, %p7, %p6;
	setp.lt.s32 	%p9, %r14, %r38;
	and.pred  	%p1, %p9, %p8;
	not.pred 	%p10, %p1;
	@%p10 bra 	$L__BB0_2;
	cvta.to.global.u64 	%rd9, %rd6;
	mul.lo.s32 	%r50, %r36, %r36;
	mad.lo.s32 	%r51, %r10, %r35, %r14;
	mad.lo.s32 	%r52, %r50, %r5, %r51;
	mul.wide.s32 	%rd10, %r52, 8;
	add.s64 	%rd11, %rd9, %rd10;
	ld.global.f64 	%fd12, [%rd11];
	mul.lo.s32 	%r53, %r1, %r1;
	mad.lo.s32 	%r54, %r8, %r6, %r12;
	mad.lo.s32 	%r55, %r53, %r3, %r54;
	shl.b32 	%r56, %r55, 3;
	mov.u32 	%r57, shared_input;
	add.s32 	%r58, %r57, %r56;
	st.shared.f64 	[%r58], %fd12;
	bra.uni 	$L__BB0_3;
$L__BB0_2:
	mul.lo.s32 	%r44, %r1, %r1;
	mad.lo.s32 	%r45, %r8, %r6, %r12;
	mad.lo.s32 	%r46, %r44, %r3, %r45;
	shl.b32 	%r47, %r46, 3;
	mov.u32 	%r48, shared_input;
	add.s32 	%r49, %r48, %r47;
	mov.b64 	%rd8, 0;
	st.shared.u64 	[%r49], %rd8;
$L__BB0_3:
	bar.sync 	0;
	@%p10 bra 	$L__BB0_18;
	setp.ge.u32 	%p12, %r4, %r2;
	or.b32  	%r59, %r9, %r4;
	setp.lt.s32 	%p13, %r59, 0;
	setp.ge.u32 	%p14, %r9, %r7;
	or.pred  	%p15, %p12, %p14;
	or.pred  	%p16, %p15, %p13;
	setp.lt.s32 	%p17, %r13, 0;
	or.pred  	%p18, %p17, %p16;
	setp.ge.u32 	%p19, %r13, %r11;
	or.pred  	%p20, %p19, %p18;
	@%p20 bra 	$L__BB0_18;
	setp.lt.s32 	%p21, %r37, 0;
	mov.f64 	%fd61, 0d0000000000000000;
	@%p21 bra 	$L__BB0_17;
	shl.b32 	%r15, %r37, 1;
	mul.lo.s32 	%r16, %r1, %r1;
	max.s32 	%r17, %r15, 0;
	and.b32  	%r18, %r17, 2147483640;
	mov.f64 	%fd61, 0d0000000000000000;
	mov.b32 	%r88, 0;
	mov.u64 	%rd13, filter;
$L__BB0_7:
	mul.wide.u32 	%rd12, %r88, 72;
	add.s64 	%rd14, %rd13, %rd12;
	add.s64 	%rd1, %rd14, 32;
	mov.b32 	%r89, 0;
$L__BB0_8:
	setp.lt.s32 	%p22, %r15, 7;
	add.s32 	%r63, %r89, %r9;
	add.s32 	%r64, %r88, %r4;
	mad.lo.s32 	%r65, %r16, %r64, %r13;
	mad.lo.s32 	%r21, %r63, %r6, %r65;
	mov.b32 	%r93, 0;
	@%p22 bra 	$L__BB0_11;
	add.s32 	%r66, %r17, 1;
	and.b32  	%r67, %r66, 2147483640;
	neg.s32 	%r91, %r67;
	shl.b32 	%r68, %r21, 3;
	mov.u32 	%r69, shared_input;
	add.s32 	%r70, %r69, %r68;
	add.s32 	%r90, %r70, 32;
	mul.wide.u32 	%rd15, %r89, 24;
	add.s64 	%rd30, %rd1, %rd15;
$L__BB0_10:
	.pragma "nounroll";
	ld.const.f64 	%fd15, [%rd30+-32];
	ld.shared.f64 	%fd16, [%r90+-32];
	fma.rn.f64 	%fd17, %fd15, %fd16, %fd61;
	ld.const.f64 	%fd18, [%rd30+-24];
	ld.shared.f64 	%fd19, [%r90+-24];
	fma.rn.f64 	%fd20, %fd18, %fd19, %fd17;
	ld.const.f64 	%fd21, [%rd30+-16];
	ld.shared.f64 	%fd22, [%r90+-16];
	fma.rn.f64 	%fd23, %fd21, %fd22, %fd20;
	ld.const.f64 	%fd24, [%rd30+-8];
	ld.shared.f64 	%fd25, [%r90+-8];
	fma.rn.f64 	%fd26, %fd24, %fd25, %fd23;
	ld.const.f64 	%fd27, [%rd30];
	ld.shared.f64 	%fd28, [%r90];
	fma.rn.f64 	%fd29, %fd27, %fd28, %fd26;
	ld.const.f64 	%fd30, [%rd30+8];
	ld.shared.f64 	%fd31, [%r90+8];
	fma.rn.f64 	%fd32, %fd30, %fd31, %fd29;
	ld.const.f64 	%fd33, [%rd30+16];
	ld.shared.f64 	%fd34, [%r90+16];
	fma.rn.f64 	%fd35, %fd33, %fd34, %fd32;
	ld.const.f64 	%fd36, [%rd30+24];
	ld.shared.f64 	%fd37, [%r90+24];
	fma.rn.f64 	%fd61, %fd36, %fd37, %fd35;
	add.s32 	%r91, %r91, 8;
	add.s32 	%r90, %r90, 64;
	add.s64 	%rd30, %rd30, 64;
	setp.ne.s32 	%p23, %r91, 0;
	mov.u32 	%r93, %r18;
	@%p23 bra 	$L__BB0_10;
$L__BB0_11:
	mul.wide.u32 	%rd19, %r89, 24;
	add.s64 	%rd5, %rd14, %rd19;
	and.b32  	%r71, %r17, 6;
	setp.lt.u32 	%p24, %r71, 3;
	@%p24 bra 	$L__BB0_13;
	mul.wide.u32 	%rd20, %r93, 8;
	add.s64 	%rd21, %rd5, %rd20;
	ld.const.f64 	%fd38, [%rd21];
	add.s32 	%r72, %r21, %r93;
	shl.b32 	%r73, %r72, 3;
	mov.u32 	%r74, shared_input;
	add.s32 	%r75, %r74, %r73;
	ld.shared.f64 	%fd39, [%r75];
	fma.rn.f64 	%fd40, %fd38, %fd39, %fd61;
	ld.const.f64 	%fd41, [%rd21+8];
	ld.shared.f64 	%fd42, [%r75+8];
	fma.rn.f64 	%fd43, %fd41, %fd42, %fd40;
	ld.const.f64 	%fd44, [%rd21+16];
	ld.shared.f64 	%fd45, [%r75+16];
	fma.rn.f64 	%fd46, %fd44, %fd45, %fd43;
	ld.const.f64 	%fd47, [%rd21+24];
	ld.shared.f64 	%fd48, [%r75+24];
	fma.rn.f64 	%fd61, %fd47, %fd48, %fd46;
	add.s32 	%r93, %r93, 4;
$L__BB0_13:
	and.b32  	%r76, %r17, 2;
	setp.eq.s32 	%p25, %r76, 0;
	@%p25 bra 	$L__BB0_15;
	mul.wide.u32 	%rd22, %r93, 8;
	add.s64 	%rd23, %rd5, %rd22;
	ld.const.f64 	%fd49, [%rd23];
	add.s32 	%r77, %r21, %r93;
	shl.b32 	%r78, %r77, 3;
	mov.u32 	%r79, shared_input;
	add.s32 	%r80, %r79, %r78;
	ld.shared.f64 	%fd50, [%r80];
	fma.rn.f64 	%fd51, %fd49, %fd50, %fd61;
	ld.const.f64 	%fd52, [%rd23+8];
	ld.shared.f64 	%fd53, [%r80+8];
	fma.rn.f64 	%fd61, %fd52, %fd53, %fd51;
	add.s32 	%r93, %r93, 2;
$L__BB0_15:
	mul.wide.u32 	%rd24, %r93, 8;
	add.s64 	%rd25, %rd5, %rd24;
	ld.const.f64 	%fd54, [%rd25];
	add.s32 	%r81, %r21, %r93;
	shl.b32 	%r82, %r81, 3;
	mov.u32 	%r83, shared_input;
	add.s32 	%r84, %r83, %r82;
	ld.shared.f64 	%fd55, [%r84];
	fma.rn.f64 	%fd61, %fd54, %fd55, %fd61;
	add.s32 	%r33, %r89, 1;
	setp.ne.s32 	%p26, %r89, %r17;
	mov.u32 	%r89, %r33;
	@%p26 bra 	$L__BB0_8;
	add.s32 	%r34, %r88, 1;
	setp.ne.s32 	%p27, %r88, %r17;
	mov.u32 	%r88, %r34;
	@%p27 bra 	$L__BB0_7;
$L__BB0_17:
	ld.param.u64 	%rd29, [_Z27constM_tiled_convolution_3dPdS_iiii_param_1];
	mul.lo.s32 	%r85, %r36, %r36;
	mad.lo.s32 	%r86, %r10, %r35, %r14;
	mad.lo.s32 	%r87, %r85, %r5, %r86;
	cvta.to.global.u64 	%rd26, %rd29;
	mul.wide.s32 	%rd27, %r87, 8;
	add.s64 	%rd28, %rd26, %rd27;
	ld.global.f64 	%fd56, [%rd28];
	add.f64 	%fd57, %fd61, %fd56;
	st.global.f64 	[%rd28], %fd57;
$L__BB0_18:
	ret;

}


// ===== COMPILED SASS (sm_100) =====

	.target	sm_100

	.elftype	@"ET_EXEC"


//--------------------- .note.nv.tkinfo           --------------------------
	.section	.note.nv.tkinfo,"",@"SHT_NOTE"
	.sectionflags	@"SHF_NOTE_NV_TKINFO"
	.tkinfo
        /*0018*/ 	.word	0x00000002
        /*0030*/ 	.string	""
        /*0030*/ 	.string	"ptxas"
        /*0030*/ 	.string	"Cuda compilation tools, release 13.0, V13.0.88"
        /*0030*/ 	.string	"Build cuda_13.0.r13.0/compiler.36424714_0"
        /*0030*/ 	.string	"-arch sm_100 -m 64 "



//--------------------- .note.nv.cuinfo           --------------------------
	.section	.note.nv.cuinfo,"",@"SHT_NOTE"
	.sectionflags	@"SHF_NOTE_NV_CUINFO"
        /*0018*/ 	.short	0x0002
        /*001a*/ 	.short	0x0064
        /*001c*/ 	.short	0x0082
	.zero		2


//--------------------- .nv.info                  --------------------------
	.section	.nv.info,"",@"SHT_CUDA_INFO"
	.align	4


	//----- nvinfo : EIATTR_REGCOUNT
	.align		4
        /*0000*/ 	.byte	0x04, 0x2f
        /*0002*/ 	.short	(.L_2 - .L_1)
	.align		4
.L_1:
        /*0004*/ 	.word	index@(_Z27constM_tiled_convolution_3dPdS_iiii)
        /*0008*/ 	.word	0x0000001e


	//----- nvinfo : EIATTR_FRAME_SIZE
	.align		4
.L_2:
        /*000c*/ 	.byte	0x04, 0x11
        /*000e*/ 	.short	(.L_4 - .L_3)
	.align		4
.L_3:
        /*0010*/ 	.word	index@(_Z27constM_tiled_convolution_3dPdS_iiii)
        /*0014*/ 	.word	0x00000000


	//----- nvinfo : EIATTR_MIN_STACK_SIZE
	.align		4
.L_4:
        /*0018*/ 	.byte	0x04, 0x12
        /*001a*/ 	.short	(.L_6 - .L_5)
	.align		4
.L_5:
        /*001c*/ 	.word	index@(_Z27constM_tiled_convolution_3dPdS_iiii)
        /*0020*/ 	.word	0x00000000
.L_6:


//--------------------- .nv.compat                --------------------------
	.section	.nv.compat,"",@"SHT_CUDA_COMPAT_INFO"
	.align	4
        /*0000*/ 	.byte	0x02, 0x09, 0x00, 0x00, 0x02, 0x02, 0x01, 0x00, 0x02, 0x05, 0x05, 0x00, 0x03, 0x07, 0x01, 0x01
        /*0010*/ 	.byte	0x02, 0x03, 0x00, 0x00, 0x02, 0x06, 0x01, 0x00, 0x04, 0x0b, 0x08, 0x00, 0x01, 0x00, 0x00, 0x00
        /*0020*/ 	.byte	0x00, 0x00, 0x00, 0x00


//--------------------- .nv.info._Z27constM_tiled_convolution_3dPdS_iiii --------------------------
	.section	.nv.info._Z27constM_tiled_convolution_3dPdS_iiii,"",@"SHT_CUDA_INFO"
	.sectionflags	@""
	.align	4


	//----- nvinfo : EIATTR_CUDA_API_VERSION
	.align		4
        /*0000*/ 	.byte	0x04, 0x37
        /*0002*/ 	.short	(.L_8 - .L_7)
.L_7:
        /*0004*/ 	.word	0x00000082


	//----- nvinfo : EIATTR_KPARAM_INFO
	.align		4
.L_8:
        /*0008*/ 	.byte	0x04, 0x17
        /*000a*/ 	.short	(.L_10 - .L_9)
.L_9:
        /*000c*/ 	.word	0x00000000
        /*0010*/ 	.short	0x0005
        /*0012*/ 	.short	0x001c
        /*0014*/ 	.byte	0x00, 0xf0, 0x11, 0x00


	//----- nvinfo : EIATTR_KPARAM_INFO
	.align		4
.L_10:
        /*0018*/ 	.byte	0x04, 0x17
        /*001a*/ 	.short	(.L_12 - .L_11)
.L_11:
        /*001c*/ 	.word	0x00000000
        /*0020*/ 	.short	0x0004
        /*0022*/ 	.short	0x0018
        /*0024*/ 	.byte	0x00, 0xf0, 0x11, 0x00


	//----- nvinfo : EIATTR_KPARAM_INFO
	.align		4
.L_12:
        /*0028*/ 	.byte	0x04, 0x17
        /*002a*/ 	.short	(.L_14 - .L_13)
.L_13:
        /*002c*/ 	.word	0x00000000
        /*0030*/ 	.short	0x0003
        /*0032*/ 	.short	0x0014
        /*0034*/ 	.byte	0x00, 0xf0, 0x11, 0x00


	//----- nvinfo : EIATTR_KPARAM_INFO
	.align		4
.L_14:
        /*0038*/ 	.byte	0x04, 0x17
        /*003a*/ 	.short	(.L_16 - .L_15)
.L_15:
        /*003c*/ 	.word	0x00000000
        /*0040*/ 	.short	0x0002
        /*0042*/ 	.short	0x0010
        /*0044*/ 	.byte	0x00, 0xf0, 0x11, 0x00


	//----- nvinfo : EIATTR_KPARAM_INFO
	.align		4
.L_16:
        /*0048*/ 	.byte	0x04, 0x17
        /*004a*/ 	.short	(.L_18 - .L_17)
.L_17:
        /*004c*/ 	.word	0x00000000
        /*0050*/ 	.short	0x0001
        /*0052*/ 	.short	0x0008
        /*0054*/ 	.byte	0x00, 0xf5, 0x21, 0x00


	//----- nvinfo : EIATTR_KPARAM_INFO
	.align		4
.L_18:
        /*0058*/ 	.byte	0x04, 0x17
        /*005a*/ 	.short	(.L_20 - .L_19)
.L_19:
        /*005c*/ 	.word	0x00000000
        /*0060*/ 	.short	0x0000
        /*0062*/ 	.short	0x0000
        /*0064*/ 	.byte	0x00, 0xf5, 0x21, 0x00


	//----- nvinfo : EIATTR_SPARSE_MMA_MASK
	.align		4
.L_20:
        /*0068*/ 	.byte	0x03, 0x50
        /*006a*/ 	.short	0x0000


	//----- nvinfo : EIATTR_MAXREG_COUNT
	.align		4
        /*006c*/ 	.byte	0x03, 0x1b
        /*006e*/ 	.short	0x00ff


	//----- nvinfo : EIATTR_NUM_BARRIERS
	.align		4
        /*0070*/ 	.byte	0x02, 0x4c
        /*0072*/ 	.byte	0x01
	.zero		1


	//----- nvinfo : EIATTR_MERCURY_ISA_VERSION
	.align		4
        /*0074*/ 	.byte	0x03, 0x5f
        /*0076*/ 	.short	0x0101


	//----- nvinfo : EIATTR_VRC_CTA_INIT_COUNT
	.align		4
        /*0078*/ 	.byte	0x02, 0x4a
	.zero		1
	.zero		1


	//----- nvinfo : EIATTR_EXIT_INSTR_OFFSETS
	.align		4
        /*007c*/ 	.byte	0x04, 0x1c
        /*007e*/ 	.short	(.L_22 - .L_21)


	//   ....[0]....
.L_21:
        /*0080*/ 	.word	0x00000300


	//   ....[1]....
        /*0084*/ 	.word	0x00000370


	//   ....[2]....
        /*0088*/ 	.word	0x00000b00


	//----- nvinfo : EIATTR_CBANK_PARAM_SIZE
	.align		4
.L_22:
        /*008c*/ 	.byte	0x03, 0x19
        /*008e*/ 	.short	0x0020


	//----- nvinfo : EIATTR_PARAM_CBANK
	.align		4
        /*0090*/ 	.byte	0x04, 0x0a
        /*0092*/ 	.short	(.L_24 - .L_23)
	.align		4
.L_23:
        /*0094*/ 	.word	index@(.nv.constant0._Z27constM_tiled_convolution_3dPdS_iiii)
        /*0098*/ 	.short	0x0380
        /*009a*/ 	.short	0x0020


	//----- nvinfo : EIATTR_SW_WAR
	.align		4
.L_24:
        /*009c*/ 	.byte	0x04, 0x36
        /*009e*/ 	.short	(.L_26 - .L_25)
.L_25:
        /*00a0*/ 	.word	0x00000008
.L_26:


//--------------------- .nv.callgraph             --------------------------
	.section	.nv.callgraph,"",@"SHT_CUDA_CALLGRAPH"
	.align	4
	.sectionentsize	8
	.align		4
        /*0000*/ 	.word	0x00000000
	.align		4
        /*0004*/ 	.word	0xffffffff
	.align		4
        /*0008*/ 	.word	0x00000000
	.align		4
        /*000c*/ 	.word	0xfffffffe
	.align		4
        /*0010*/ 	.word	0x00000000
	.align		4
        /*0014*/ 	.word	0xfffffffd
	.align		4
        /*0018*/ 	.word	0x00000000
	.align		4
        /*001c*/ 	.word	0xfffffffc


//--------------------- .nv.constant3             --------------------------
	.section	.nv.constant3,"a",@progbits
	.align	8
.nv.constant3:
	.type		filter,@object
	.size		filter,(.L_0 - filter)
filter:
	.zero		216
.L_0:


//--------------------- .text._Z27constM_tiled_convolution_3dPdS_iiii --------------------------
	.section	.text._Z27constM_tiled_convolution_3dPdS_iiii,"ax",@progbits
	.align	128
        .global         _Z27constM_tiled_convolution_3dPdS_iiii
        .type           _Z27constM_tiled_convolution_3dPdS_iiii,@function
        .size           _Z27constM_tiled_convolution_3dPdS_iiii,(.L_x_8 - _Z27constM_tiled_convolution_3dPdS_iiii)
        .other          _Z27constM_tiled_convolution_3dPdS_iiii,@"STO_CUDA_ENTRY STV_DEFAULT"
_Z27constM_tiled_convolution_3dPdS_iiii:
.text._Z27constM_tiled_convolution_3dPdS_iiii:
[----:B------:R-:W-:Y:S01]  /*0000*/  LDC R1, c[0x0][0x37c] ;  /* 0x0000df00ff017b82 */ /* 0x000fe20000000800 */
[----:B------:R-:W0:Y:S07]  /*0010*/  S2R R18, SR_TID.Y ;  /* 0x0000000000127919 */ /* 0x000e2e0000002200 */
[----:B------:R-:W1:Y:S01]  /*0020*/  LDC.64 R8, c[0x0][0x398] ;  /* 0x0000e600ff087b82 */ /* 0x000e620000000a00 */
[----:B------:R-:W2:Y:S01]  /*0030*/  LDCU UR4, c[0x0][0x368] ;  /* 0x00006d00ff0477ac */ /* 0x000ea20008000800 */
[----:B------:R-:W3:Y:S01]  /*0040*/  S2R R16, SR_TID.Z ;  /* 0x0000000000107919 */ /* 0x000ee20000002300 */
[----:B------:R-:W1:Y:S01]  /*0050*/  LDCU UR14, c[0x0][0x364] ;  /* 0x00006c80ff0e77ac */ /* 0x000e620008000800 */
[----:B------:R-:W4:Y:S04]  /*0060*/  S2R R19, SR_TID.X ;  /* 0x0000000000137919 */ /* 0x000f280000002100 */
[----:B------:R-:W5:Y:S01]  /*0070*/  S2UR UR6, SR_CTAID.Y ;  /* 0x00000000000679c3 */ /* 0x000f620000002600 */
[----:B------:R-:W0:Y:S07]  /*0080*/  LDCU UR7, c[0x0][0x360] ;  /* 0x00006c00ff0777ac */ /* 0x000e2e0008000800 */
[----:B------:R-:W4:Y:S08]  /*0090*/  S2UR UR5, SR_CTAID.Z ;  /* 0x00000000000579c3 */ /* 0x000f300000002700 */
[----:B------:R-:W4:Y:S01]  /*00a0*/  LDC.64 R12, c[0x0][0x390] ;  /* 0x0000e400ff0c7b82 */ /* 0x000f220000000a00 */
[----:B-1----:R-:W-:-:S02]  /*00b0*/  IADD3 R15, PT, PT, -R9, UR14, RZ ;  /* 0x0000000e090f7c10 */ /* 0x002fc4000fffe1ff */
[C---:B--2---:R-:W-:Y:S02]  /*00c0*/  IADD3 R14, PT, PT, -R9.reuse, UR4, RZ ;  /* 0x00000004090e7c10 */ /* 0x044fe4000fffe1ff */
[----:B0-----:R-:W-:Y:S01]  /*00d0*/  IADD3 R17, PT, PT, -R9, UR7, RZ ;  /* 0x0000000709117c10 */ /* 0x001fe2000fffe1ff */
[--C-:B------:R-:W-:Y:S02]  /*00e0*/  IMAD.IADD R0, R18, 0x1, -R9.reuse ;  /* 0x0000000112007824 */ /* 0x100fe400078e0a09 */
[----:B------:R-:W0:Y:S01]  /*00f0*/  S2UR UR8, SR_CTAID.X ;  /* 0x00000000000879c3 */ /* 0x000e220000002500 */
[--C-:B---3--:R-:W-:Y:S02]  /*0100*/  IMAD.IADD R3, R16, 0x1, -R9.reuse ;  /* 0x0000000110037824 */ /* 0x108fe400078e0a09 */
[----:B-----5:R-:W-:Y:S02]  /*0110*/  IMAD R5, R15, UR6, R0 ;  /* 0x000000060f057c24 */ /* 0x020fe4000f8e0200 */
[----:B----4-:R-:W-:-:S02]  /*0120*/  IMAD.IADD R4, R19, 0x1, -R9 ;  /* 0x0000000113047824 */ /* 0x010fc400078e0a09 */
[----:B------:R-:W-:-:S05]  /*0130*/  IMAD R2, R14, UR5, R3 ;  /* 0x000000050e027c24 */ /* 0x000fca000f8e0203 */
[C---:B------:R-:W-:Y:S02]  /*0140*/  LOP3.LUT R7, R5.reuse, R2, RZ, 0xfc, !PT ;  /* 0x0000000205077212 */ /* 0x040fe400078efcff */
[----:B------:R-:W-:-:S04]  /*0150*/  ISETP.GE.AND P0, PT, R5, R12, PT ;  /* 0x0000000c0500720c */ /* 0x000fc80003f06270 */
[----:B------:R-:W-:Y:S01]  /*0160*/  ISETP.LT.AND P0, PT, R2, R8, !P0 ;  /* 0x000000080200720c */ /* 0x000fe20004701270 */
[----:B0-----:R-:W-:-:S03]  /*0170*/  IMAD R6, R17, UR8, R4 ;  /* 0x0000000811067c24 */ /* 0x001fc6000f8e0204 */
[----:B------:R-:W-:Y:S01]  /*0180*/  ISETP.GT.AND P0, PT, R7, -0x1, P0 ;  /* 0xffffffff0700780c */ /* 0x000fe20000704270 */
[----:B------:R-:W0:Y:S03]  /*0190*/  LDCU.64 UR8, c[0x0][0x358] ;  /* 0x00006b00ff0877ac */ /* 0x000e260008000a00 */
[----:B------:R-:W-:-:S04]  /*01a0*/  ISETP.GT.AND P0, PT, R6, -0x1, P0 ;  /* 0xffffffff0600780c */ /* 0x000fc80000704270 */
[----:B------:R-:W-:-:S13]  /*01b0*/  ISETP.LT.AND P0, PT, R6, R13, P0 ;  /* 0x0000000d0600720c */ /* 0x000fda0000701270 */
[----:B------:R-:W1:Y:S01]  /*01c0*/  @P0 LDC.64 R10, c[0x0][0x380] ;  /* 0x0000e000ff0a0b82 */ /* 0x000e620000000a00 */
[----:B------:R-:W-:Y:S02]  /*01d0*/  @P0 IMAD R12, R5, R12, R6 ;  /* 0x0000000c050c0224 */ /* 0x000fe400078e0206 */
[----:B------:R-:W-:-:S04]  /*01e0*/  @P0 IMAD R7, R8, R8, RZ ;  /* 0x0000000808070224 */ /* 0x000fc800078e02ff */
[----:B------:R-:W-:-:S04]  /*01f0*/  @P0 IMAD R7, R2, R7, R12 ;  /* 0x0000000702070224 */ /* 0x000fc800078e020c */
[----:B-1----:R-:W-:-:S06]  /*0200*/  @P0 IMAD.WIDE R10, R7, 0x8, R10 ;  /* 0x00000008070a0825 */ /* 0x002fcc00078e020a */
[----:B0-----:R-:W2:Y:S01]  /*0210*/  @P0 LDG.E.64 R10, desc[UR8][R10.64] ;  /* 0x000000080a0a0981 */ /* 0x001ea2000c1e1b00 */
[----:B------:R-:W0:Y:S01]  /*0220*/  S2UR UR5, SR_CgaCtaId ;  /* 0x00000000000579c3 */ /* 0x000e220000008800 */
[----:B------:R-:W-:Y:S01]  /*0230*/  UIMAD UR4, UR4, UR4, URZ ;  /* 0x00000004040472a4 */ /* 0x000fe2000f8e02ff */
[----:B------:R-:W-:-:S05]  /*0240*/  IMAD R8, R18, UR14, R19 ;  /* 0x0000000e12087c24 */ /* 0x000fca000f8e0213 */
[----:B------:R-:W-:-:S04]  /*0250*/  @P0 IMAD.U32 R7, RZ, RZ, UR4 ;  /* 0x00000004ff070e24 */ /* 0x000fc8000f8e00ff */
[----:B------:R-:W-:Y:S02]  /*0260*/  @P0 IMAD R12, R7, R16, R8 ;  /* 0x00000010070c0224 */ /* 0x000fe400078e0208 */
[----:B------:R-:W-:Y:S01]  /*0270*/  @!P0 IMAD.U32 R7, RZ, RZ, UR4 ;  /* 0x00000004ff078e24 */ /* 0x000fe2000f8e00ff */
[----:B------:R-:W-:-:S03]  /*0280*/  UMOV UR4, 0x400 ;  /* 0x0000040000047882 */ /* 0x000fc60000000000 */
[----:B------:R-:W-:Y:S01]  /*0290*/  @!P0 IMAD R8, R7, R16, R8 ;  /* 0x0000001007088224 */ /* 0x000fe200078e0208 */
[----:B0-----:R-:W-:-:S06]  /*02a0*/  ULEA UR4, UR5, UR4, 0x18 ;  /* 0x0000000405047291 */ /* 0x001fcc000f8ec0ff */
[----:B------:R-:W-:Y:S02]  /*02b0*/  @P0 LEA R13, R12, UR4, 0x3 ;  /* 0x000000040c0d0c11 */ /* 0x000fe4000f8e18ff */
[----:B------:R-:W-:-:S03]  /*02c0*/  @!P0 LEA R8, R8, UR4, 0x3 ;  /* 0x0000000408088c11 */ /* 0x000fc6000f8e18ff */
[----:B--2---:R0:W-:Y:S04]  /*02d0*/  @P0 STS.64 [R13], R10 ;  /* 0x0000000a0d000388 */ /* 0x0041e80000000a00 */
[----:B------:R0:W-:Y:S01]  /*02e0*/  @!P0 STS.64 [R8], RZ ;  /* 0x000000ff08008388 */ /* 0x0001e20000000a00 */
[----:B------:R-:W-:Y:S06]  /*02f0*/  BAR.SYNC.DEFER_BLOCKING 0x0 ;  /* 0x0000000000007b1d */ /* 0x000fec0000010000 */
[----:B------:R-:W-:Y:S05]  /*0300*/  @!P0 EXIT ;  /* 0x000000000000894d */ /* 0x000fea0003800000 */
[C---:B------:R-:W-:Y:S02]  /*0310*/  ISETP.GE.U32.AND P0, PT, R0.reuse, R15, PT ;  /* 0x0000000f0000720c */ /* 0x040fe40003f06070 */
[----:B0-----:R-:W-:Y:S02]  /*0320*/  LOP3.LUT R8, R0, R3, RZ, 0xfc, !PT ;  /* 0x0000000300087212 */ /* 0x001fe400078efcff */
[----:B------:R-:W-:-:S04]  /*0330*/  ISETP.GE.U32.OR P0, PT, R3, R14, P0 ;  /* 0x0000000e0300720c */ /* 0x000fc80000706470 */
[----:B------:R-:W-:-:S04]  /*0340*/  ISETP.LT.OR P0, PT, R8, RZ, P0 ;  /* 0x000000ff0800720c */ /* 0x000fc80000701670 */
[----:B------:R-:W-:-:S04]  /*0350*/  ISETP.LT.OR P0, PT, R4, RZ, P0 ;  /* 0x000000ff0400720c */ /* 0x000fc80000701670 */
[----:B------:R-:W-:-:S13]  /*0360*/  ISETP.GE.U32.OR P0, PT, R4, R17, P0 ;  /* 0x000000110400720c */ /* 0x000fda0000706470 */
[----:B------:R-:W-:Y:S05]  /*0370*/  @P0 EXIT ;  /* 0x000000000000094d */ /* 0x000fea0003800000 */
[----:B------:R-:W-:Y:S02]  /*0380*/  ISETP.GE.AND P0, PT, R9, RZ, PT ;  /* 0x000000ff0900720c */ /* 0x000fe40003f06270 */
[----:B------:R-:W-:-:S11]  /*0390*/  CS2R R12, SRZ ;  /* 0x00000000000c7805 */ /* 0x000fd6000001ff00 */
[----:B------:R-:W-:Y:S05]  /*03a0*/  @!P0 BRA `(.L_x_0) ;  /* 0x0000000400ac8947 */ /* 0x000fea0003800000 */
[----:B------:R-:W-:Y:S01]  /*03b0*/  IMAD.SHL.U32 R9, R9, 0x2, RZ ;  /* 0x0000000209097824 */ /* 0x000fe200078e00ff */
[----:B------:R-:W-:Y:S01]  /*03c0*/  CS2R R12, SRZ ;  /* 0x00000000000c7805 */ /* 0x000fe2000001ff00 */
[----:B------:R-:W-:-:S03]  /*03d0*/  UMOV UR4, URZ ;  /* 0x000000ff00047c82 */ /* 0x000fc60008000000 */
[----:B------:R-:W-:-:S04]  /*03e0*/  VIMNMX R22, PT, PT, RZ, R9, !PT ;  /* 0x00000009ff167248 */ /* 0x000fc80007fe0100 */
[----:B------:R-:W-:-:S07]  /*03f0*/  LOP3.LUT R23, R22, 0x7ffffff8, RZ, 0xc0, !PT ;  /* 0x7ffffff816177812 */ /* 0x000fce00078ec0ff */
.L_x_6:
[----:B------:R-:W-:Y:S01]  /*0400*/  VIADD R24, R3, UR4 ;  /* 0x0000000403187c36 */ /* 0x000fe20008000000 */
[----:B------:R-:W-:Y:S01]  /*0410*/  UIMAD UR16, UR4, 0x48, URZ ;  /* 0x00000048041078a4 */ /* 0x000fe2000f8e02ff */
[----:B------:R-:W-:Y:S02]  /*0420*/  UMOV UR5, URZ ;  /* 0x000000ff00057c82 */ /* 0x000fe40008000000 */
[----:B------:R-:W-:Y:S01]  /*0430*/  IMAD R24, R7, R24, R4 ;  /* 0x0000001807187224 */ /* 0x000fe200078e0204 */
[----:B------:R-:W-:-:S12]  /*0440*/  UIADD3 UR17, UPT, UPT, UR16, 0x20, URZ ;  /* 0x0000002010117890 */ /* 0x000fd8000fffe0ff */
.L_x_5:
[----:B------:R-:W-:Y:S01]  /*0450*/  ISETP.GE.AND P0, PT, R9, 0x7, PT ;  /* 0x000000070900780c */ /* 0x000fe20003f06270 */
[----:B------:R-:W-:Y:S02]  /*0460*/  VIADD R25, R0, UR5 ;  /* 0x0000000500197c36 */ /* 0x000fe40008000000 */
[----:B------:R-:W-:Y:S02]  /*0470*/  IMAD.MOV.U32 R8, RZ, RZ, RZ ;  /* 0x000000ffff087224 */ /* 0x000fe400078e00ff */
[----:B------:R-:W-:-:S08]  /*0480*/  IMAD R25, R25, UR14, R24 ;  /* 0x0000000e19197c24 */ /* 0x000fd0000f8e0218 */
[----:B------:R-:W-:Y:S05]  /*0490*/  @!P0 BRA `(.L_x_1) ;  /* 0x00000000009c8947 */ /* 0x000fea0003800000 */
[----:B------:R-:W0:Y:S01]  /*04a0*/  S2UR UR7, SR_CgaCtaId ;  /* 0x00000000000779c3 */ /* 0x000e220000008800 */
[----:B------:R-:W-:Y:S01]  /*04b0*/  UMOV UR6, 0x400 ;  /* 0x0000040000067882 */ /* 0x000fe20000000000 */
[----:B------:R-:W-:Y:S01]  /*04c0*/  VIADD R8, R22, 0x1 ;  /* 0x0000000116087836 */ /* 0x000fe20000000000 */
[----:B------:R-:W-:-:S04]  /*04d0*/  UIMAD UR15, UR5, 0x18, UR17 ;  /* 0x00000018050f78a4 */ /* 0x000fc8000f8e0211 */
[----:B------:R-:W-:-:S05]  /*04e0*/  LOP3.LUT R8, R8, 0x7ffffff8, RZ, 0xc0, !PT ;  /* 0x7ffffff808087812 */ /* 0x000fca00078ec0ff */
[----:B------:R-:W-:Y:S01]  /*04f0*/  IMAD.MOV R26, RZ, RZ, -R8 ;  /* 0x000000ffff1a7224 */ /* 0x000fe200078e0a08 */
[----:B0-----:R-:W-:-:S06]  /*0500*/  ULEA UR6, UR7, UR6, 0x18 ;  /* 0x0000000607067291 */ /* 0x001fcc000f8ec0ff */
[----:B------:R-:W-:-:S05]  /*0510*/  LEA R10, R25, UR6, 0x3 ;  /* 0x00000006190a7c11 */ /* 0x000fca000f8e18ff */
[----:B------:R-:W-:-:S07]  /*0520*/  VIADD R8, R10, 0x20 ;  /* 0x000000200a087836 */ /* 0x000fce0000000000 */
.L_x_2:
[----:B------:R-:W0:Y:S01]  /*0530*/  LDS.64 R14, [R8+-0x20] ;  /* 0xffffe000080e7984 */ /* 0x000e220000000a00 */
[----:B------:R-:W0:Y:S01]  /*0540*/  LDCU.64 UR6, c[0x3][UR15+-0x20] ;  /* 0x00fffc000f0677ac */ /* 0x000e220008000a00 */
[----:B------:R-:W-:Y:S02]  /*0550*/  VIADD R26, R26, 0x8 ;  /* 0x000000081a1a7836 */ /* 0x000fe40000000000 */
[----:B------:R-:W1:Y:S01]  /*0560*/  LDS.64 R20, [R8+-0x18] ;  /* 0xffffe80008147984 */ /* 0x000e620000000a00 */
[----:B------:R-:W1:Y:S02]  /*0570*/  LDCU.64 UR10, c[0x3][UR15+-0x18] ;  /* 0x00fffd000f0a77ac */ /* 0x000e640008000a00 */
[----:B------:R-:W-:Y:S01]  /*0580*/  ISETP.NE.AND P0, PT, R26, RZ, PT ;  /* 0x000000ff1a00720c */ /* 0x000fe20003f05270 */
[----:B------:R-:W2:Y:S01]  /*0590*/  LDS.64 R18, [R8+-0x10] ;  /* 0xfffff00008127984 */ /* 0x000ea20000000a00 */
[----:B------:R-:W3:Y:S03]  /*05a0*/  LDCU.64 UR12, c[0x3][UR15+0x10] ;  /* 0x00c002000f0c77ac */ /* 0x000ee60008000a00 */
[----:B------:R-:W4:Y:S04]  /*05b0*/  LDS.64 R10, [R8+-0x8] ;  /* 0xfffff800080a7984 */ /* 0x000f280000000a00 */
[----:B------:R-:W-:Y:S01]  /*05c0*/  LDS.64 R16, [R8+0x10] ;  /* 0x0000100008107984 */ /* 0x000fe20000000a00 */
[----:B0-----:R-:W-:Y:S01]  /*05d0*/  DFMA R14, R14, UR6, R12 ;  /* 0x000000060e0e7c2b */ /* 0x001fe2000800000c */
[----:B------:R-:W2:Y:S02]  /*05e0*/  LDCU.64 UR6, c[0x3][UR15+-0x10] ;  /* 0x00fffe000f0677ac */ /* 0x000ea40008000a00 */
[----:B------:R-:W0:Y:S05]  /*05f0*/  LDS.64 R12, [R8] ;  /* 0x00000000080c7984 */ /* 0x000e2a0000000a00 */
[----:B-1----:R-:W-:Y:S01]  /*0600*/  DFMA R20, R20, UR10, R14 ;  /* 0x0000000a14147c2b */ /* 0x002fe2000800000e */
[----:B------:R-:W4:Y:S01]  /*0610*/  LDCU.64 UR10, c[0x3][UR15+-0x8] ;  /* 0x00ffff000f0a77ac */ /* 0x000f220008000a00 */
[----:B------:R-:W1:Y:S06]  /*0620*/  LDS.64 R14, [R8+0x8] ;  /* 0x00000800080e7984 */ /* 0x000e6c0000000a00 */
[----:B--2---:R-:W-:Y:S01]  /*0630*/  DFMA R18, R18, UR6, R20 ;  /* 0x0000000612127c2b */ /* 0x004fe20008000014 */
[----:B------:R-:W0:Y:S01]  /*0640*/  LDCU.64 UR6, c[0x3][UR15] ;  /* 0x00c000000f0677ac */ /* 0x000e220008000a00 */
[----:B------:R2:W5:Y:S06]  /*0650*/  LDS.64 R20, [R8+0x18] ;  /* 0x0000180008147984 */ /* 0x00056c0000000a00 */
[----:B----4-:R-:W-:Y:S01]  /*0660*/  DFMA R10, R10, UR10, R18 ;  /* 0x0000000a0a0a7c2b */ /* 0x010fe20008000012 */
[----:B------:R-:W1:Y:S01]  /*0670*/  LDCU.64 UR10, c[0x3][UR15+0x8] ;  /* 0x00c001000f0a77ac */ /* 0x000e620008000a00 */
[----:B--2---:R-:W-:-:S06]  /*0680*/  VIADD R8, R8, 0x40 ;  /* 0x0000004008087836 */ /* 0x004fcc0000000000 */
[----:B0-----:R-:W-:Y:S01]  /*0690*/  DFMA R10, R12, UR6, R10 ;  /* 0x000000060c0a7c2b */ /* 0x001fe2000800000a */
[----:B------:R-:W5:Y:S01]  /*06a0*/  LDCU.64 UR6, c[0x3][UR15+0x18] ;  /* 0x00c003000f0677ac */ /* 0x000f620008000a00 */
[----:B------:R-:W-:-:S06]  /*06b0*/  UIADD3 UR15, UPT, UPT, UR15, 0x40, URZ ;  /* 0x000000400f0f7890 */ /* 0x000fcc000fffe0ff */
[----:B-1----:R-:W-:-:S08]  /*06c0*/  DFMA R10, R14, UR10, R10 ;  /* 0x0000000a0e0a7c2b */ /* 0x002fd0000800000a */
[----:B---3--:R-:W-:-:S08]  /*06d0*/  DFMA R10, R16, UR12, R10 ;  /* 0x0000000c100a7c2b */ /* 0x008fd0000800000a */
[----:B-----5:R-:W-:Y:S01]  /*06e0*/  DFMA R12, R20, UR6, R10 ;  /* 0x00000006140c7c2b */ /* 0x020fe2000800000a */
[----:B------:R-:W-:Y:S10]  /*06f0*/  @P0 BRA `(.L_x_2) ;  /* 0xfffffffc008c0947 */ /* 0x000ff4000383ffff */
[----:B------:R-:W-:-:S07]  /*0700*/  IMAD.MOV.U32 R8, RZ, RZ, R23 ;  /* 0x000000ffff087224 */ /* 0x000fce00078e0017 */
.L_x_1:
[C---:B------:R-:W-:Y:S01]  /*0710*/  LOP3.LUT R10, R22.reuse, 0x6, RZ, 0xc0, !PT ;  /* 0x00000006160a7812 */ /* 0x040fe200078ec0ff */
[----:B------:R-:W-:Y:S01]  /*0720*/  UIMAD UR10, UR5, 0x18, UR16 ;  /* 0x00000018050a78a4 */ /* 0x000fe2000f8e0210 */
[----:B------:R-:W-:Y:S02]  /*0730*/  LOP3.LUT P1, RZ, R22, 0x2, RZ, 0xc0, !PT ;  /* 0x0000000216ff7812 */ /* 0x000fe4000782c0ff */
[----:B------:R-:W-:-:S13]  /*0740*/  ISETP.GE.U32.AND P0, PT, R10, 0x3, PT ;  /* 0x000000030a00780c */ /* 0x000fda0003f06070 */
[----:B------:R-:W-:Y:S05]  /*0750*/  @!P0 BRA `(.L_x_3) ;  /* 0x00000000004c8947 */ /* 0x000fea0003800000 */
[----:B------:R-:W0:Y:S01]  /*0760*/  S2UR UR7, SR_CgaCtaId ;  /* 0x00000000000779c3 */ /* 0x000e220000008800 */
[----:B------:R-:W-:Y:S01]  /*0770*/  UMOV UR6, 0x400 ;  /* 0x0000040000067882 */ /* 0x000fe20000000000 */
[----:B------:R-:W-:Y:S01]  /*0780*/  IMAD.IADD R10, R25, 0x1, R8 ;  /* 0x00000001190a7824 */ /* 0x000fe200078e0208 */
[C---:B------:R-:W-:Y:S01]  /*0790*/  LEA R26, R8.reuse, UR10, 0x3 ;  /* 0x0000000a081a7c11 */ /* 0x040fe2000f8e18ff */
[----:B------:R-:W-:-:S04]  /*07a0*/  VIADD R8, R8, 0x4 ;  /* 0x0000000408087836 */ /* 0x000fc80000000000 */
[----:B------:R-:W1:Y:S08]  /*07b0*/  LDC.64 R14, c[0x3][R26] ;  /* 0x00c000001a0e7b82 */ /* 0x000e700000000a00 */
[----:B------:R-:W2:Y:S01]  /*07c0*/  LDC.64 R18, c[0x3][R26+0x8] ;  /* 0x00c002001a127b82 */ /* 0x000ea20000000a00 */
[----:B0-----:R-:W-:-:S07]  /*07d0*/  ULEA UR6, UR7, UR6, 0x18 ;  /* 0x0000000607067291 */ /* 0x001fce000f8ec0ff */
[----:B------:R-:W0:Y:S01]  /*07e0*/  LDC.64 R16, c[0x3][R26+0x10] ;  /* 0x00c004001a107b82 */ /* 0x000e220000000a00 */
[----:B------:R-:W-:-:S05]  /*07f0*/  LEA R27, R10, UR6, 0x3 ;  /* 0x000000060a1b7c11 */ /* 0x000fca000f8e18ff */
[----:B------:R-:W1:Y:S04]  /*0800*/  LDS.64 R20, [R27] ;  /* 0x000000001b147984 */ /* 0x000e680000000a00 */
[----:B------:R-:W2:Y:S01]  /*0810*/  LDS.64 R10, [R27+0x8] ;  /* 0x000008001b0a7984 */ /* 0x000ea20000000a00 */
[----:B-1----:R-:W-:-:S03]  /*0820*/  DFMA R20, R14, R20, R12 ;  /* 0x000000140e14722b */ /* 0x002fc6000000000c */
[----:B------:R-:W0:Y:S04]  /*0830*/  LDS.64 R14, [R27+0x10] ;  /* 0x000010001b0e7984 */ /* 0x000e280000000a00 */
[----:B------:R-:W1:Y:S01]  /*0840*/  LDS.64 R12, [R27+0x18] ;  /* 0x000018001b0c7984 */ /* 0x000e620000000a00 */
[----:B--2---:R-:W-:Y:S01]  /*0850*/  DFMA R10, R18, R10, R20 ;  /* 0x0000000a120a722b */ /* 0x004fe20000000014 */
[----:B------:R-:W1:Y:S07]  /*0860*/  LDC.64 R18, c[0x3][R26+0x18] ;  /* 0x00c006001a127b82 */ /* 0x000e6e0000000a00 */
[----:B0-----:R-:W-:-:S08]  /*0870*/  DFMA R10, R16, R14, R10 ;  /* 0x0000000e100a722b */ /* 0x001fd0000000000a */
[----:B-1----:R-:W-:-:S11]  /*0880*/  DFMA R12, R18, R12, R10 ;  /* 0x0000000c120c722b */ /* 0x002fd6000000000a */
.L_x_3:
        /* <DEDUP_REMOVED lines=8> */
[----:B0-----:R-:W-:-:S06]  /*0910*/  ULEA UR6, UR7, UR6, 0x18 ;  /* 0x0000000607067291 */ /* 0x001fcc000f8ec0ff */
[----:B------:R-:W-:-:S05]  /*0920*/  LEA R21, R10, UR6, 0x3 ;  /* 0x000000060a157c11 */ /* 0x000fca000f8e18ff */
[----:B------:R-:W1:Y:S04]  /*0930*/  LDS.64 R16, [R21] ;  /* 0x0000000015107984 */ /* 0x000e680000000a00 */
[----:B------:R-:W2:Y:S01]  /*0940*/  LDS.64 R10, [R21+0x8] ;  /* 0x00000800150a7984 */ /* 0x000ea20000000a00 */
[----:B-1----:R-:W-:-:S08]  /*0950*/  DFMA R12, R18, R16, R12 ;  /* 0x00000010120c722b */ /* 0x002fd0000000000c */
[----:B--2---:R-:W-:-:S11]  /*0960*/  DFMA R12, R14, R10, R12 ;  /* 0x0000000a0e0c722b */ /* 0x004fd6000000000c */
.L_x_4:
[----:B------:R-:W0:Y:S01]  /*0970*/  S2UR UR7, SR_CgaCtaId ;  /* 0x00000000000779c3 */ /* 0x000e220000008800 */
[----:B------:R-:W-:Y:S01]  /*0980*/  UMOV UR6, 0x400 ;  /* 0x0000040000067882 */ /* 0x000fe20000000000 */
[----:B------:R-:W-:Y:S01]  /*0990*/  IMAD.IADD R25, R25, 0x1, R8 ;  /* 0x0000000119197824 */ /* 0x000fe200078e0208 */
[----:B------:R-:W-:Y:S02]  /*09a0*/  LEA R14, R8, UR10, 0x3 ;  /* 0x0000000a080e7c11 */ /* 0x000fe4000f8e18ff */
[----:B------:R-:W-:Y:S01]  /*09b0*/  ISETP.NE.AND P0, PT, R22, UR5, PT ;  /* 0x0000000516007c0c */ /* 0x000fe2000bf05270 */
[----:B------:R-:W-:-:S03]  /*09c0*/  UIADD3 UR5, UPT, UPT, UR5, 0x1, URZ ;  /* 0x0000000105057890 */ /* 0x000fc6000fffe0ff */
[----:B------:R-:W1:Y:S01]  /*09d0*/  LDC.64 R14, c[0x3][R14] ;  /* 0x00c000000e0e7b82 */ /* 0x000e620000000a00 */
[----:B0-----:R-:W-:-:S06]  /*09e0*/  ULEA UR6, UR7, UR6, 0x18 ;  /* 0x0000000607067291 */ /* 0x001fcc000f8ec0ff */
[----:B------:R-:W-:-:S06]  /*09f0*/  LEA R10, R25, UR6, 0x3 ;  /* 0x00000006190a7c11 */ /* 0x000fcc000f8e18ff */
[----:B------:R-:W1:Y:S02]  /*0a00*/  LDS.64 R10, [R10] ;  /* 0x000000000a0a7984 */ /* 0x000e640000000a00 */
[----:B-1----:R-:W-:Y:S01]  /*0a10*/  DFMA R12, R14, R10, R12 ;  /* 0x0000000a0e0c722b */ /* 0x002fe2000000000c */
[----:B------:R-:W-:Y:S10]  /*0a20*/  @P0 BRA `(.L_x_5) ;  /* 0xfffffff800880947 */ /* 0x000ff4000383ffff */
[----:B------:R-:W-:Y:S01]  /*0a30*/  ISETP.NE.AND P0, PT, R22, UR4, PT ;  /* 0x0000000416007c0c */ /* 0x000fe2000bf05270 */
[----:B------:R-:W-:-:S12]  /*0a40*/  UIADD3 UR4, UPT, UPT, UR4, 0x1, URZ ;  /* 0x0000000104047890 */ /* 0x000fd8000fffe0ff */
[----:B------:R-:W-:Y:S05]  /*0a50*/  @P0 BRA `(.L_x_6) ;  /* 0xfffffff800680947 */ /* 0x000fea000383ffff */
.L_x_0:
[----:B------:R-:W0:Y:S01]  /*0a60*/  LDCU UR4, c[0x0][0x398] ;  /* 0x00007300ff0477ac */ /* 0x000e220008000800 */
[----:B------:R-:W1:Y:S01]  /*0a70*/  LDC.64 R8, c[0x0][0x388] ;  /* 0x0000e200ff087b82 */ /* 0x000e620000000a00 */
[----:B------:R-:W2:Y:S01]  /*0a80*/  LDCU UR5, c[0x0][0x390] ;  /* 0x00007200ff0577ac */ /* 0x000ea20008000800 */
[----:B0-----:R-:W-:Y:S01]  /*0a90*/  UIMAD UR4, UR4, UR4, URZ ;  /* 0x00000004040472a4 */ /* 0x001fe2000f8e02ff */
[----:B--2---:R-:W-:-:S05]  /*0aa0*/  IMAD R5, R5, UR5, R6 ;  /* 0x0000000505057c24 */ /* 0x004fca000f8e0206 */
[----:B------:R-:W-:-:S04]  /*0ab0*/  IMAD R3, R2, UR4, R5 ;  /* 0x0000000402037c24 */ /* 0x000fc8000f8e0205 */
[----:B-1----:R-:W-:-:S05]  /*0ac0*/  IMAD.WIDE R2, R3, 0x8, R8 ;  /* 0x0000000803027825 */ /* 0x002fca00078e0208 */
[----:B------:R-:W2:Y:S02]  /*0ad0*/  LDG.E.64 R4, desc[UR8][R2.64] ;  /* 0x0000000802047981 */ /* 0x000ea4000c1e1b00 */
[----:B--2---:R-:W-:-:S07]  /*0ae0*/  DADD R4, R4, R12 ;  /* 0x0000000004047229 */ /* 0x004fce000000000c */
[----:B------:R-:W-:Y:S01]  /*0af0*/  STG.E.64 desc[UR8][R2.64], R4 ;  /* 0x0000000402007986 */ /* 0x000fe2000c101b08 */
[----:B------:R-:W-:Y:S05]  /*0b00*/  EXIT ;  /* 0x000000000000794d */ /* 0x000fea0003800000 */
.L_x_7:
[----:B------:R-:W-:-:S00]  /*0b10*/  BRA `(.L_x_7) ;  /* 0xfffffffc00fc7947 */ /* 0x000fc0000383ffff */
[----:B------:R-:W-:-:S00]  /*0b20*/  NOP ;  /* 0x0000000000007918 */ /* 0x000fc00000000000 */
        /* <DEDUP_REMOVED lines=13> */
.L_x_8:


//--------------------- .nv.shared._Z27constM_tiled_convolution_3dPdS_iiii --------------------------
	.section	.nv.shared._Z27constM_tiled_convolution_3dPdS_iiii,"aw",@nobits
	.sectionflags	@""
	.align	16
	.zero		1024


//--------------------- .nv.shared.reserved.0     --------------------------
	.section	.nv.shared.reserved.0,"aw",@nobits
	.weak		__nv_reservedSMEM_offset_0_alias
	.size		__nv_reservedSMEM_offset_0_alias, 0, 64
	.other		__nv_reservedSMEM_offset_0_alias,@"STO_CUDA_RESERVED_SHARED STV_DEFAULT"
__nv_reservedSMEM_offset_0_alias:
	.zero		0
	.zero		64


//--------------------- .nv.constant0._Z27constM_tiled_convolution_3dPdS_iiii --------------------------
	.section	.nv.constant0._Z27constM_tiled_convolution_3dPdS_iiii,"a",@progbits
	.sectionflags	@""
	.align	4
.nv.constant0._Z27constM_tiled_convolution_3dPdS_iiii:
	.zero		928


//--------------------- SYMBOLS --------------------------

	.type		.nv.reservedSmem.offset0,@object
	.size		.nv.reservedSmem.offset0,0x4
	.type		.nv.reservedSmem.cap,@object
	.size		.nv.reservedSmem.cap,0x4
